	.headerflags	@"EF_CUDA_TEXMODE_UNIFIED EF_CUDA_64BIT_ADDRESS EF_CUDA_ACCELERATORS EF_CUDA_SM90 EF_CUDA_VIRTUAL_SM(EF_CUDA_SM90)"
	.elftype	@"ET_EXEC"


//--------------------- .nv.info                  --------------------------
	.section	.nv.info,"",@"SHT_CUDA_INFO"
	.align	4


	//----- nvinfo : EIATTR_REGCOUNT
	.align		4
        /*0000*/ 	.byte	0x04, 0x2f
        /*0002*/ 	.short	(.L_1 - .L_0)
	.align		4
.L_0:
        /*0004*/ 	.word	index@(triton_poi_fused__to_copy__unsafe_index_add_arange_clamp_mul_sub_0)
        /*0008*/ 	.word	0x0000001e


	//----- nvinfo : EIATTR_MIN_STACK_SIZE
	.align		4
.L_1:
        /*000c*/ 	.byte	0x04, 0x12
        /*000e*/ 	.short	(.L_3 - .L_2)
	.align		4
.L_2:
        /*0010*/ 	.word	index@(triton_poi_fused__to_copy__unsafe_index_add_arange_clamp_mul_sub_0)
        /*0014*/ 	.word	0x00000000


	//----- nvinfo : EIATTR_FRAME_SIZE
	.align		4
.L_3:
        /*0018*/ 	.byte	0x04, 0x11
        /*001a*/ 	.short	(.L_5 - .L_4)
	.align		4
.L_4:
        /*001c*/ 	.word	index@(triton_poi_fused__to_copy__unsafe_index_add_arange_clamp_mul_sub_0)
        /*0020*/ 	.word	0x00000000


	//----- nvinfo : EIATTR_MIN_STACK_SIZE
	.align		4
.L_5:
        /*0024*/ 	.byte	0x04, 0x12
        /*0026*/ 	.short	(.L_7 - .L_6)
	.align		4
.L_6:
        /*0028*/ 	.word	index@(triton_poi_fused__to_copy__unsafe_index_add_arange_clamp_mul_sub_0)
        /*002c*/ 	.word	0x00000000
.L_7:


//--------------------- .nv.info.triton_poi_fused__to_copy__unsafe_index_add_arange_clamp_mul_sub_0 --------------------------
	.section	.nv.info.triton_poi_fused__to_copy__unsafe_index_add_arange_clamp_mul_sub_0,"",@"SHT_CUDA_INFO"
	.sectionflags	@""
	.align	4


	//----- nvinfo : EIATTR_CUDA_API_VERSION
	.align		4
        /*0000*/ 	.byte	0x04, 0x37
        /*0002*/ 	.short	(.L_9 - .L_8)
.L_8:
        /*0004*/ 	.word	0x0000007c


	//----- nvinfo : EIATTR_KPARAM_INFO
	.align		4
.L_9:
        /*0008*/ 	.byte	0x04, 0x17
        /*000a*/ 	.short	(.L_11 - .L_10)
.L_10:
        /*000c*/ 	.word	0x00000000
        /*0010*/ 	.short	0x0002
        /*0012*/ 	.short	0x0010
        /*0014*/ 	.byte	0x00, 0xf0, 0x11, 0x00


	//----- nvinfo : EIATTR_KPARAM_INFO
	.align		4
.L_11:
        /*0018*/ 	.byte	0x04, 0x17
        /*001a*/ 	.short	(.L_13 - .L_12)
.L_12:
        /*001c*/ 	.word	0x00000000
        /*0020*/ 	.short	0x0001
        /*0022*/ 	.short	0x0008
        /*0024*/ 	.byte	0x00, 0xf4, 0x21, 0x00


	//----- nvinfo : EIATTR_KPARAM_INFO
	.align		4
.L_13:
        /*0028*/ 	.byte	0x04, 0x17
        /*002a*/ 	.short	(.L_15 - .L_14)
.L_14:
        /*002c*/ 	.word	0x00000000
        /*0030*/ 	.short	0x0000
        /*0032*/ 	.short	0x0000
        /*0034*/ 	.byte	0x00, 0xf4, 0x21, 0x00


	//----- nvinfo : EIATTR_SPARSE_MMA_MASK
	.align		4
.L_15:
        /*0038*/ 	.byte	0x03, 0x50
        /*003a*/ 	.short	0x0000


	//----- nvinfo : EIATTR_MAXREG_COUNT
	.align		4
        /*003c*/ 	.byte	0x03, 0x1b
        /*003e*/ 	.short	0x00ff


	//----- nvinfo : EIATTR_EXIT_INSTR_OFFSETS
	.align		4
        /*0040*/ 	.byte	0x04, 0x1c
        /*0042*/ 	.short	(.L_17 - .L_16)


	//   ....[0]....
.L_16:
        /*0044*/ 	.word	0x000005f0


	//   ....[1]....
        /*0048*/ 	.word	0x00000610


	//----- nvinfo : EIATTR_REQNTID
	.align		4
.L_17:
        /*004c*/ 	.byte	0x04, 0x10
        /*004e*/ 	.short	(.L_19 - .L_18)
.L_18:
        /*0050*/ 	.word	0x00000020
        /*0054*/ 	.word	0x00000001
        /*0058*/ 	.word	0x00000001


	//----- nvinfo : EIATTR_CBANK_PARAM_SIZE
	.align		4
.L_19:
        /*005c*/ 	.byte	0x03, 0x19
        /*005e*/ 	.short	0x0014


	//----- nvinfo : EIATTR_PARAM_CBANK
	.align		4
        /*0060*/ 	.byte	0x04, 0x0a
        /*0062*/ 	.short	(.L_21 - .L_20)
	.align		4
.L_20:
        /*0064*/ 	.word	index@(.nv.constant0.triton_poi_fused__to_copy__unsafe_index_add_arange_clamp_mul_sub_0)
        /*0068*/ 	.short	0x0210
        /*006a*/ 	.short	0x0014


	//----- nvinfo : EIATTR_SW_WAR
	.align		4
.L_21:
        /*006c*/ 	.byte	0x04, 0x36
        /*006e*/ 	.short	(.L_23 - .L_22)
.L_22:
        /*0070*/ 	.word	0x00000008
.L_23:


//--------------------- .nv.callgraph             --------------------------
	.section	.nv.callgraph,"",@"SHT_CUDA_CALLGRAPH"
	.align	4
	.sectionentsize	8
	.align		4
        /*0000*/ 	.word	0x00000000
	.align		4
        /*0004*/ 	.word	0xffffffff
	.align		4
        /*0008*/ 	.word	0x00000000
	.align		4
        /*000c*/ 	.word	0xfffffffe
	.align		4
        /*0010*/ 	.word	0x00000000
	.align		4
        /*0014*/ 	.word	0xfffffffd
	.align		4
        /*0018*/ 	.word	0x00000000
	.align		4
        /*001c*/ 	.word	0xfffffffc


//--------------------- .text.triton_poi_fused__to_copy__unsafe_index_add_arange_clamp_mul_sub_0 --------------------------
	.section	.text.triton_poi_fused__to_copy__unsafe_index_add_arange_clamp_mul_sub_0,"ax",@progbits
	.align	128
        .global         triton_poi_fused__to_copy__unsafe_index_add_arange_clamp_mul_sub_0
        .type           triton_poi_fused__to_copy__unsafe_index_add_arange_clamp_mul_sub_0,@function
        .size           triton_poi_fused__to_copy__unsafe_index_add_arange_clamp_mul_sub_0,(.L_x_1 - triton_poi_fused__to_copy__unsafe_index_add_arange_clamp_mul_sub_0)
        .other          triton_poi_fused__to_copy__unsafe_index_add_arange_clamp_mul_sub_0,@"STO_CUDA_ENTRY STV_DEFAULT"
triton_poi_fused__to_copy__unsafe_index_add_arange_clamp_mul_sub_0:
.text.triton_poi_fused__to_copy__unsafe_index_add_arange_clamp_mul_sub_0:
[----:B------:R-:W0:Y:S02]  /*0000*/  LDC R1, c[0x0][0x28] ;  /* 0x00000a00ff017b82 */ /* 0x000e240000000800 */
[----:B------:R-:W1:Y:S01]  /*0010*/  S2R R6, SR_CTAID.X ;  /* 0x0000000000067919 */ /* 0x000e620000002500 */
[----:B------:R-:W2:Y:S01]  /*0020*/  LDC.64 R12, c[0x0][0x218] ;  /* 0x00008600ff0c7b82 */ /* 0x000ea20000000a00 */
[----:B------:R-:W-:Y:S01]  /*0030*/  HFMA2.MMA R8, -RZ, RZ, 0, 9.5367431640625e-07 ;  /* 0x00000010ff087435 */ /* 0x000fe200000001ff */
[----:B------:R-:W-:Y:S01]  /*0040*/  IMAD.MOV.U32 R9, RZ, RZ, 0x0 ;  /* 0x00000000ff097424 */ /* 0x000fe200078e00ff */
[----:B------:R-:W3:Y:S01]  /*0050*/  S2R R3, SR_TID.X ;  /* 0x0000000000037919 */ /* 0x000ee20000002100 */
[----:B------:R-:W-:Y:S01]  /*0060*/  IMAD.MOV.U32 R20, RZ, RZ, RZ ;  /* 0x000000ffff147224 */ /* 0x000fe200078e00ff */
[----:B------:R-:W-:Y:S01]  /*0070*/  ULDC.64 UR4, c[0x0][0x208] ;  /* 0x0000820000047ab9 */ /* 0x000fe20000000a00 */
[----:B------:R-:W-:Y:S02]  /*0080*/  IMAD.MOV.U32 R23, RZ, RZ, RZ ;  /* 0x000000ffff177224 */ /* 0x000fe400078e00ff */
[----:B-1----:R-:W-:Y:S01]  /*0090*/  IMAD.SHL.U32 R0, R6, 0x40, RZ ;  /* 0x0000004006007824 */ /* 0x002fe200078e00ff */
[----:B------:R-:W-:Y:S01]  /*00a0*/  SHF.R.U32.HI R4, RZ, 0x19, R6 ;  /* 0x00000019ff047819 */ /* 0x000fe20000011606 */
[----:B---3--:R-:W-:-:S03]  /*00b0*/  IMAD.SHL.U32 R3, R3, 0x2, RZ ;  /* 0x0000000203037824 */ /* 0x008fc600078e00ff */
[----:B------:R-:W-:Y:S02]  /*00c0*/  SGXT.U32 R4, R4, 0x1 ;  /* 0x000000010404781a */ /* 0x000fe40000000000 */
[----:B------:R-:W-:Y:S02]  /*00d0*/  IADD3 R2, R0, 0x1, RZ ;  /* 0x0000000100027810 */ /* 0x000fe40007ffe0ff */
[----:B------:R-:W-:-:S03]  /*00e0*/  LOP3.LUT R0, R0, 0x3e, R3, 0xf8, !PT ;  /* 0x0000003e00007812 */ /* 0x000fc600078ef803 */
[----:B------:R-:W-:Y:S01]  /*00f0*/  IMAD.IADD R5, R2, 0x1, R4 ;  /* 0x0000000102057824 */ /* 0x000fe200078e0204 */
[----:B------:R-:W-:-:S04]  /*0100*/  SHF.R.S32.HI R3, RZ, 0x1, R0 ;  /* 0x00000001ff037819 */ /* 0x000fc80000011400 */
[----:B------:R-:W-:Y:S02]  /*0110*/  LOP3.LUT R5, R5, 0xffffffc2, RZ, 0xc0, !PT ;  /* 0xffffffc205057812 */ /* 0x000fe400078ec0ff */
[----:B------:R-:W-:-:S03]  /*0120*/  IADD3 R4, R3, R4, RZ ;  /* 0x0000000403047210 */ /* 0x000fc60007ffe0ff */
[----:B------:R-:W-:Y:S01]  /*0130*/  IMAD.IADD R5, R2, 0x1, -R5 ;  /* 0x0000000102057824 */ /* 0x000fe200078e0a05 */
[----:B------:R-:W-:-:S04]  /*0140*/  LOP3.LUT R4, R4, 0xfffffffe, RZ, 0xc0, !PT ;  /* 0xfffffffe04047812 */ /* 0x000fc800078ec0ff */
[----:B------:R-:W-:Y:S01]  /*0150*/  IADD3 R4, R3, -R4, RZ ;  /* 0x8000000403047210 */ /* 0x000fe20007ffe0ff */
[----:B------:R-:W-:Y:S01]  /*0160*/  IMAD.MOV.U32 R3, RZ, RZ, 0x40000000 ;  /* 0x40000000ff037424 */ /* 0x000fe200078e00ff */
[----:B------:R-:W-:Y:S02]  /*0170*/  I2FP.F32.S32 R5, R5 ;  /* 0x0000000500057245 */ /* 0x000fe40000201400 */
[----:B------:R-:W-:-:S03]  /*0180*/  I2FP.F32.S32 R4, R4 ;  /* 0x0000000400047245 */ /* 0x000fc60000201400 */
[----:B------:R-:W-:Y:S02]  /*0190*/  FADD R5, R5, 0.5 ;  /* 0x3f00000005057421 */ /* 0x000fe40000000000 */
[----:B------:R-:W-:Y:S02]  /*01a0*/  FADD R2, R4, 0.5 ;  /* 0x3f00000004027421 */ /* 0x000fe40000000000 */
[-C--:B------:R-:W-:Y:S02]  /*01b0*/  FFMA R5, R5, R3.reuse, -0.5 ;  /* 0xbf00000005057423 */ /* 0x080fe40000000003 */
[----:B------:R-:W-:-:S03]  /*01c0*/  FFMA R2, R2, R3, -0.5 ;  /* 0xbf00000002027423 */ /* 0x000fc60000000003 */
[----:B------:R-:W-:Y:S02]  /*01d0*/  FMNMX R4, RZ, R5, !PT ;  /* 0x00000005ff047209 */ /* 0x000fe40007800000 */
[----:B------:R-:W-:Y:S02]  /*01e0*/  FMNMX R2, RZ, R2, !PT ;  /* 0x00000002ff027209 */ /* 0x000fe40007800000 */
[----:B------:R-:W1:Y:S08]  /*01f0*/  F2I.TRUNC.NTZ R21, R4 ;  /* 0x0000000400157305 */ /* 0x000e70000020f100 */
[----:B------:R-:W3:Y:S01]  /*0200*/  F2I.TRUNC.NTZ R3, R2 ;  /* 0x0000000200037305 */ /* 0x000ee2000020f100 */
[----:B-1----:R-:W-:-:S02]  /*0210*/  ISETP.LT.U32.AND P0, PT, R21, 0x2, PT ;  /* 0x000000021500780c */ /* 0x002fc40003f01070 */
[----:B------:R-:W-:-:S04]  /*0220*/  SHF.R.S32.HI R7, RZ, 0x1f, R21 ;  /* 0x0000001fff077819 */ /* 0x000fc80000011415 */
[----:B------:R-:W-:Y:S02]  /*0230*/  ISETP.LT.AND.EX P0, PT, R7, RZ, PT, P0 ;  /* 0x000000ff0700720c */ /* 0x000fe40003f01300 */
[----:B---3--:R-:W-:Y:S02]  /*0240*/  VIMNMX R5, R3, 0x2, PT ;  /* 0x0000000203057848 */ /* 0x008fe40003fe0100 */
[----:B------:R-:W-:Y:S02]  /*0250*/  SEL R11, R7, RZ, P0 ;  /* 0x000000ff070b7207 */ /* 0x000fe40000000000 */
[----:B------:R-:W-:Y:S01]  /*0260*/  SEL R10, R21, 0x2, P0 ;  /* 0x00000002150a7807 */ /* 0x000fe20000000000 */
[----:B------:R-:W-:Y:S01]  /*0270*/  IMAD.WIDE R8, R5, 0x10, R8 ;  /* 0x0000001005087825 */ /* 0x000fe200078e0208 */
[----:B------:R-:W-:Y:S02]  /*0280*/  SHF.R.S32.HI R5, RZ, 0x19, R6 ;  /* 0x00000019ff057819 */ /* 0x000fe40000011406 */
[----:B------:R-:W1:Y:S01]  /*0290*/  LDC.64 R6, c[0x0][0x218] ;  /* 0x00008600ff067b82 */ /* 0x000e620000000a00 */
[----:B--2---:R-:W-:-:S02]  /*02a0*/  LEA R16, P0, R10, R12, 0x2 ;  /* 0x0000000c0a107211 */ /* 0x004fc400078010ff */
[----:B------:R-:W-:Y:S02]  /*02b0*/  SGXT R5, R5, 0x1 ;  /* 0x000000010505781a */ /* 0x000fe40000000200 */
[----:B------:R-:W-:Y:S02]  /*02c0*/  LEA.HI.X R17, R10, R13, R11, 0x2, P0 ;  /* 0x0000000d0a117211 */ /* 0x000fe400000f140b */
[----:B------:R-:W-:Y:S02]  /*02d0*/  LEA.HI R5, R5, R0, RZ, 0x2 ;  /* 0x0000000005057211 */ /* 0x000fe400078f10ff */
[----:B------:R-:W-:Y:S02]  /*02e0*/  IADD3 R10, P0, R8, R12, RZ ;  /* 0x0000000c080a7210 */ /* 0x000fe40007f1e0ff */
[----:B------:R-:W-:Y:S01]  /*02f0*/  IADD3 R12, P1, R8, R16, RZ ;  /* 0x00000010080c7210 */ /* 0x000fe20007f3e0ff */
[----:B------:R-:W-:Y:S01]  /*0300*/  IMAD.SHL.U32 R5, R5, 0x4, RZ ;  /* 0x0000000405057824 */ /* 0x000fe200078e00ff */
[----:B------:R-:W-:-:S02]  /*0310*/  SHF.L.U32 R15, R3, 0x2, RZ ;  /* 0x00000002030f7819 */ /* 0x000fc400000006ff */
[----:B------:R-:W-:Y:S02]  /*0320*/  IADD3.X R11, R9, R13, RZ, P0, !PT ;  /* 0x0000000d090b7210 */ /* 0x000fe400007fe4ff */
[----:B------:R-:W-:Y:S02]  /*0330*/  LOP3.LUT R5, R5, 0xfffffff0, RZ, 0xc0, !PT ;  /* 0xfffffff005057812 */ /* 0x000fe400078ec0ff */
[----:B------:R-:W-:Y:S01]  /*0340*/  IADD3.X R13, R9, R17, RZ, P1, !PT ;  /* 0x00000011090d7210 */ /* 0x000fe20000ffe4ff */
[C---:B------:R-:W-:Y:S01]  /*0350*/  IMAD.WIDE R16, R15.reuse, 0x4, R16 ;  /* 0x000000040f107825 */ /* 0x040fe200078e0210 */
[----:B------:R-:W-:Y:S02]  /*0360*/  IADD3 R22, R5, R15, RZ ;  /* 0x0000000f05167210 */ /* 0x000fe40007ffe0ff */
[----:B------:R-:W-:Y:S01]  /*0370*/  ISETP.GE.AND P0, PT, R0, 0x40, PT ;  /* 0x000000400000780c */ /* 0x000fe20003f06270 */
[----:B-1----:R-:W-:-:S04]  /*0380*/  IMAD.WIDE R14, R15, 0x4, R6 ;  /* 0x000000040f0e7825 */ /* 0x002fc800078e0206 */
[----:B------:R-:W-:-:S04]  /*0390*/  IMAD.WIDE R18, R5, 0x4, R16 ;  /* 0x0000000405127825 */ /* 0x000fc800078e0210 */
[----:B------:R-:W-:-:S04]  /*03a0*/  IMAD.WIDE R16, R5, 0x4, R14 ;  /* 0x0000000405107825 */ /* 0x000fc800078e020e */
[----:B------:R-:W-:-:S04]  /*03b0*/  IMAD.WIDE R8, R5, 0x4, R10 ;  /* 0x0000000405087825 */ /* 0x000fc800078e020a */
[----:B------:R-:W-:Y:S02]  /*03c0*/  IMAD.IADD R25, R21, 0x1, R22 ;  /* 0x0000000115197824 */ /* 0x000fe400078e0216 */
[----:B------:R-:W-:Y:S01]  /*03d0*/  IMAD.WIDE R14, R22, 0x4, R6 ;  /* 0x00000004160e7825 */ /* 0x000fe200078e0206 */
[----:B------:R-:W-:Y:S01]  /*03e0*/  HFMA2.MMA R22, -RZ, RZ, 0, 0 ;  /* 0x00000000ff167435 */ /* 0x000fe200000001ff */
[----:B------:R-:W-:Y:S02]  /*03f0*/  CS2R R26, SRZ ;  /* 0x00000000001a7805 */ /* 0x000fe4000001ff00 */
[----:B------:R-:W-:Y:S01]  /*0400*/  IMAD.WIDE R10, R5, 0x4, R12 ;  /* 0x00000004050a7825 */ /* 0x000fe200078e020c */
[----:B------:R-:W-:-:S03]  /*0410*/  MOV R5, RZ ;  /* 0x000000ff00057202 */ /* 0x000fc60000000f00 */
[----:B------:R-:W-:Y:S01]  /*0420*/  IMAD.WIDE R6, R25, 0x4, R6 ;  /* 0x0000000419067825 */ /* 0x000fe200078e0206 */
[----:B------:R-:W-:Y:S01]  /*0430*/  CS2R R24, SRZ ;  /* 0x0000000000187805 */ /* 0x000fe2000001ff00 */
[----:B------:R1:W2:Y:S02]  /*0440*/  @!P0 LDG.E.EL R20, desc[UR4][R10.64+0x4] ;  /* 0x000004040a148981 */ /* 0x0002a4000c2e1900 */
[----:B------:R-:W-:Y:S02]  /*0450*/  IMAD.WIDE R12, R21, 0x4, R8 ;  /* 0x00000004150c7825 */ /* 0x000fe400078e0208 */
[----:B------:R-:W3:Y:S04]  /*0460*/  @!P0 LDG.E.EL R5, desc[UR4][R8.64+0x4] ;  /* 0x0000040408058981 */ /* 0x000ee8000c2e1900 */
[----:B------:R-:W2:Y:S01]  /*0470*/  @!P0 LDG.E.EL R23, desc[UR4][R12.64] ;  /* 0x000000040c178981 */ /* 0x000ea2000c2e1900 */
[----:B-1----:R-:W1:Y:S03]  /*0480*/  LDC.64 R10, c[0x0][0x210] ;  /* 0x00008400ff0a7b82 */ /* 0x002e660000000a00 */
[----:B------:R-:W3:Y:S04]  /*0490*/  @!P0 LDG.E.EL R22, desc[UR4][R8.64] ;  /* 0x0000000408168981 */ /* 0x000ee8000c2e1900 */
[----:B------:R-:W4:Y:S04]  /*04a0*/  @!P0 LDG.E.EL R26, desc[UR4][R18.64+0x4] ;  /* 0x00000404121a8981 */ /* 0x000f28000c2e1900 */
[----:B------:R-:W5:Y:S04]  /*04b0*/  @!P0 LDG.E.EL R24, desc[UR4][R14.64] ;  /* 0x000000040e188981 */ /* 0x000f68000c2e1900 */
[----:B------:R-:W5:Y:S04]  /*04c0*/  @!P0 LDG.E.EL R27, desc[UR4][R16.64+0x4] ;  /* 0x00000404101b8981 */ /* 0x000f68000c2e1900 */
[----:B------:R-:W4:Y:S01]  /*04d0*/  @!P0 LDG.E.EL R25, desc[UR4][R6.64] ;  /* 0x0000000406198981 */ /* 0x000f22000c2e1900 */
[----:B------:R-:W-:-:S02]  /*04e0*/  I2FP.F32.S32 R21, R21 ;  /* 0x0000001500157245 */ /* 0x000fc40000201400 */
[----:B------:R-:W-:-:S03]  /*04f0*/  I2FP.F32.S32 R3, R3 ;  /* 0x0000000300037245 */ /* 0x000fc60000201400 */
[----:B------:R-:W-:Y:S01]  /*0500*/  FADD.SAT R4, R4, -R21 ;  /* 0x8000001504047221 */ /* 0x000fe20000002000 */
[----:B--2---:R-:W-:Y:S01]  /*0510*/  FADD R20, -R23, R20 ;  /* 0x0000001417147221 */ /* 0x004fe20000000100 */
[----:B---3--:R-:W-:-:S03]  /*0520*/  FADD R5, -R22, R5 ;  /* 0x0000000516057221 */ /* 0x008fc60000000100 */
[----:B------:R-:W-:Y:S01]  /*0530*/  FFMA R20, R4, R20, R23 ;  /* 0x0000001404147223 */ /* 0x000fe20000000017 */
[----:B------:R-:W-:Y:S01]  /*0540*/  FFMA R5, R5, 0.5, R22 ;  /* 0x3f00000005057823 */ /* 0x000fe20000000016 */
[----:B-----5:R-:W-:Y:S01]  /*0550*/  FADD R27, R27, -R24 ;  /* 0x800000181b1b7221 */ /* 0x020fe20000000000 */
[----:B----4-:R-:W-:-:S03]  /*0560*/  FADD R26, R26, -R25 ;  /* 0x800000191a1a7221 */ /* 0x010fc60000000000 */
[----:B------:R-:W-:Y:S01]  /*0570*/  FFMA R24, R27, 0.5, R24 ;  /* 0x3f0000001b187823 */ /* 0x000fe20000000018 */
[----:B------:R-:W-:Y:S01]  /*0580*/  FFMA R25, R4, R26, R25 ;  /* 0x0000001a04197223 */ /* 0x000fe20000000019 */
[----:B------:R-:W-:Y:S02]  /*0590*/  FADD.SAT R4, R2, -R3 ;  /* 0x8000000302047221 */ /* 0x000fe40000002000 */
[----:B------:R-:W-:Y:S01]  /*05a0*/  FADD R5, R5, -R24 ;  /* 0x8000001805057221 */ /* 0x000fe20000000000 */
[----:B------:R-:W-:Y:S01]  /*05b0*/  FADD R20, R20, -R25 ;  /* 0x8000001914147221 */ /* 0x000fe20000000000 */
[----:B-1----:R-:W-:-:S04]  /*05c0*/  IMAD.WIDE R2, R0, 0x4, R10 ;  /* 0x0000000400027825 */ /* 0x002fc800078e020a */
[-C--:B------:R-:W-:Y:S01]  /*05d0*/  FFMA R24, R5, R4.reuse, R24 ;  /* 0x0000000405187223 */ /* 0x080fe20000000018 */
[----:B------:R-:W-:Y:S01]  /*05e0*/  FFMA R25, R20, R4, R25 ;  /* 0x0000000414197223 */ /* 0x000fe20000000019 */
[----:B------:R-:W-:Y:S06]  /*05f0*/  @P0 EXIT ;  /* 0x000000000000094d */ /* 0x000fec0003800000 */
[----:B------:R-:W-:Y:S01]  /*0600*/  STG.E.64 desc[UR4][R2.64], R24 ;  /* 0x0000001802007986 */ /* 0x000fe2000c101b04 */
[----:B------:R-:W-:Y:S05]  /*0610*/  EXIT ;  /* 0x000000000000794d */ /* 0x000fea0003800000 */
.L_x_0:
[----:B------:R-:W-:-:S00]  /*0620*/  BRA `(.L_x_0) ;  /* 0xfffffffc00fc7947 */ /* 0x000fc0000383ffff */
[----:B------:R-:W-:-:S00]  /*0630*/  NOP ;  /* 0x0000000000007918 */ /* 0x000fc00000000000 */
        /* <DEDUP_REMOVED lines=12> */
.L_x_1:


//--------------------- .nv.constant0.triton_poi_fused__to_copy__unsafe_index_add_arange_clamp_mul_sub_0 --------------------------
	.section	.nv.constant0.triton_poi_fused__to_copy__unsafe_index_add_arange_clamp_mul_sub_0,"a",@progbits
	.sectionflags	@""
	.align	4
.nv.constant0.triton_poi_fused__to_copy__unsafe_index_add_arange_clamp_mul_sub_0:
	.zero		548
